//
// Generated by NVIDIA NVVM Compiler
//
// Compiler Build ID: CL-36424714
// Cuda compilation tools, release 13.0, V13.0.88
// Based on NVVM 20.0.0
//

.version 9.0
.target sm_100
.address_size 64

	// .globl	_Z6kernelv
.extern .func  (.param .b32 func_retval0) vprintf
(
	.param .b64 vprintf_param_0,
	.param .b64 vprintf_param_1
)
;
.global .align 1 .b8 $str[17] = {72, 101, 108, 108, 111, 32, 102, 114, 111, 109, 32, 71, 80, 85, 33, 10};

.visible .entry _Z6kernelv()
{
	.reg .b32 	%r<3>;
	.reg .b64 	%rd<3>;

	mov.u64 	%rd1, $str;
	cvta.global.u64 	%rd2, %rd1;
	{ // callseq 0, 0
	.param .b64 param0;
	st.param.b64 	[param0], %rd2;
	.param .b64 param1;
	st.param.b64 	[param1], 0;
	.param .b32 retval0;
	call.uni (retval0), 
	vprintf, 
	(
	param0, 
	param1
	);
	ld.param.b32 	%r1, [retval0];
	} // callseq 0
	ret;

}


// ===== COMPILED SASS (sm_100) =====

	.target	sm_100

	.elftype	@"ET_EXEC"


//--------------------- .note.nv.tkinfo           --------------------------
	.section	.note.nv.tkinfo,"",@"SHT_NOTE"
	.sectionflags	@"SHF_NOTE_NV_TKINFO"
	.tkinfo
        /*0018*/ 	.word	0x00000002
        /*0030*/ 	.string	""
        /*0030*/ 	.string	"ptxas"
        /*0030*/ 	.string	"Cuda compilation tools, release 13.0, V13.0.88"
        /*0030*/ 	.string	"Build cuda_13.0.r13.0/compiler.36424714_0"
        /*0030*/ 	.string	"-arch sm_100 -m 64 "



//--------------------- .note.nv.cuinfo           --------------------------
	.section	.note.nv.cuinfo,"",@"SHT_NOTE"
	.sectionflags	@"SHF_NOTE_NV_CUINFO"
        /*0018*/ 	.short	0x0002
        /*001a*/ 	.short	0x0064
        /*001c*/ 	.short	0x0082
	.zero		2


//--------------------- .nv.info                  --------------------------
	.section	.nv.info,"",@"SHT_CUDA_INFO"
	.align	4


	//----- nvinfo : EIATTR_REGCOUNT
	.align		4
        /*0000*/ 	.byte	0x04, 0x2f
        /*0002*/ 	.short	(.L_2 - .L_1)
	.align		4
.L_1:
        /*0004*/ 	.word	index@(_Z6kernelv)
        /*0008*/ 	.word	0x00000018


	//----- nvinfo : EIATTR_FRAME_SIZE
	.align		4
.L_2:
        /*000c*/ 	.byte	0x04, 0x11
        /*000e*/ 	.short	(.L_4 - .L_3)
	.align		4
.L_3:
        /*0010*/ 	.word	index@(_Z6kernelv)
        /*0014*/ 	.word	0x00000000


	//----- nvinfo : EIATTR_MIN_STACK_SIZE
	.align		4
.L_4:
        /*0018*/ 	.byte	0x04, 0x12
        /*001a*/ 	.short	(.L_6 - .L_5)
	.align		4
.L_5:
        /*001c*/ 	.word	index@(_Z6kernelv)
        /*0020*/ 	.word	0x00000000
.L_6:


//--------------------- .nv.compat                --------------------------
	.section	.nv.compat,"",@"SHT_CUDA_COMPAT_INFO"
	.align	4
        /*0000*/ 	.byte	0x02, 0x09, 0x00, 0x00, 0x02, 0x02, 0x01, 0x00, 0x02, 0x05, 0x05, 0x00, 0x03, 0x07, 0x01, 0x01
        /*0010*/ 	.byte	0x02, 0x03, 0x00, 0x00, 0x02, 0x06, 0x01, 0x00, 0x04, 0x0b, 0x08, 0x00, 0x09, 0x00, 0x00, 0x00
        /*0020*/ 	.byte	0x00, 0x00, 0x00, 0x00


//--------------------- .nv.info._Z6kernelv       --------------------------
	.section	.nv.info._Z6kernelv,"",@"SHT_CUDA_INFO"
	.sectionflags	@""
	.align	4


	//----- nvinfo : EIATTR_CUDA_API_VERSION
	.align		4
        /*0000*/ 	.byte	0x04, 0x37
        /*0002*/ 	.short	(.L_8 - .L_7)
.L_7:
        /*0004*/ 	.word	0x00000082


	//----- nvinfo : EIATTR_SPARSE_MMA_MASK
	.align		4
.L_8:
        /*0008*/ 	.byte	0x03, 0x50
        /*000a*/ 	.short	0x0000


	//----- nvinfo : EIATTR_MAXREG_COUNT
	.align		4
        /*000c*/ 	.byte	0x03, 0x1b
        /*000e*/ 	.short	0x00ff


	//----- nvinfo : EIATTR_EXTERNS
	.align		4
        /*0010*/ 	.byte	0x04, 0x0f
        /*0012*/ 	.short	(.L_10 - .L_9)


	//   ....[0]....
	.align		4
.L_9:
        /*0014*/ 	.word	index@(vprintf)


	//----- nvinfo : EIATTR_MERCURY_ISA_VERSION
	.align		4
.L_10:
        /*0018*/ 	.byte	0x03, 0x5f
        /*001a*/ 	.short	0x0101


	//----- nvinfo : EIATTR_VRC_CTA_INIT_COUNT
	.align		4
        /*001c*/ 	.byte	0x02, 0x4a
	.zero		1
	.zero		1


	//----- nvinfo : EIATTR_SYSCALL_OFFSETS
	.align		4
        /*0020*/ 	.byte	0x04, 0x46
        /*0022*/ 	.short	(.L_12 - .L_11)


	//   ....[0]....
.L_11:
        /*0024*/ 	.word	0x00000080


	//----- nvinfo : EIATTR_EXIT_INSTR_OFFSETS
	.align		4
.L_12:
        /*0028*/ 	.byte	0x04, 0x1c
        /*002a*/ 	.short	(.L_14 - .L_13)


	//   ....[0]....
.L_13:
        /*002c*/ 	.word	0x00000090


	//----- nvinfo : EIATTR_SW_WAR
	.align		4
.L_14:
        /*0030*/ 	.byte	0x04, 0x36
        /*0032*/ 	.short	(.L_16 - .L_15)
.L_15:
        /*0034*/ 	.word	0x00000008
.L_16:


//--------------------- .nv.callgraph             --------------------------
	.section	.nv.callgraph,"",@"SHT_CUDA_CALLGRAPH"
	.align	4
	.sectionentsize	8
	.align		4
        /*0000*/ 	.word	0x00000000
	.align		4
        /*0004*/ 	.word	0xffffffff
	.align		4
        /*0008*/ 	.word	index@(_Z6kernelv)
	.align		4
        /*000c*/ 	.word	index@(vprintf)
	.align		4
        /*0010*/ 	.word	0x00000000
	.align		4
        /*0014*/ 	.word	0xfffffffe
	.align		4
        /*0018*/ 	.word	0x00000000
	.align		4
        /*001c*/ 	.word	0xfffffffd
	.align		4
        /*0020*/ 	.word	0x00000000
	.align		4
        /*0024*/ 	.word	0xfffffffc


//--------------------- .nv.constant4             --------------------------
	.section	.nv.constant4,"a",@progbits
	.align	8
	.align		8
.nv.constant4:
        /*0000*/ 	.dword	vprintf
	.align		8
        /*0008*/ 	.dword	$str


//--------------------- .text._Z6kernelv          --------------------------
	.section	.text._Z6kernelv,"ax",@progbits
	.align	128
        .global         _Z6kernelv
        .type           _Z6kernelv,@function
        .size           _Z6kernelv,(.L_x_2 - _Z6kernelv)
        .other          _Z6kernelv,@"STO_CUDA_ENTRY STV_DEFAULT"
_Z6kernelv:
.text._Z6kernelv:
[----:B------:R-:W0:Y:S01]  /*0000*/  LDC R1, c[0x0][0x37c] ;  /* 0x0000df00ff017b82 */ /* 0x000e220000000800 */
[----:B------:R-:W-:Y:S01]  /*0010*/  MOV R0, 0x0 ;  /* 0x0000000000007802 */ /* 0x000fe20000000f00 */
[----:B------:R-:W1:Y:S01]  /*0020*/  LDCU.64 UR4, c[0x4][0x8] ;  /* 0x01000100ff0477ac */ /* 0x000e620008000a00 */
[----:B------:R-:W-:-:S05]  /*0030*/  CS2R R6, SRZ ;  /* 0x0000000000067805 */ /* 0x000fca000001ff00 */
[----:B------:R2:W3:Y:S01]  /*0040*/  LDC.64 R2, c[0x4][R0] ;  /* 0x0100000000027b82 */ /* 0x0004e20000000a00 */
[----:B-1----:R-:W-:Y:S02]  /*0050*/  IMAD.U32 R4, RZ, RZ, UR4 ;  /* 0x00000004ff047e24 */ /* 0x002fe4000f8e00ff */
[----:B--2---:R-:W-:-:S07]  /*0060*/  IMAD.U32 R5, RZ, RZ, UR5 ;  /* 0x00000005ff057e24 */ /* 0x004fce000f8e00ff */
[----:B------:R-:W-:-:S07]  /*0070*/  LEPC R20, `(.L_x_0) ;  /* 0x000000001014794e */ /* 0x000fce0000000000 */
[----:B0--3--:R-:W-:Y:S05]  /*0080*/  CALL.ABS.NOINC R2 ;  /* 0x0000000002007343 */ /* 0x009fea0003c00000 */
.L_x_0:
[----:B------:R-:W-:Y:S05]  /*0090*/  EXIT ;  /* 0x000000000000794d */ /* 0x000fea0003800000 */
.L_x_1:
[----:B------:R-:W-:-:S00]  /*00a0*/  BRA `(.L_x_1) ;  /* 0xfffffffc00fc7947 */ /* 0x000fc0000383ffff */
[----:B------:R-:W-:-:S00]  /*00b0*/  NOP ;  /* 0x0000000000007918 */ /* 0x000fc00000000000 */
        /* <DEDUP_REMOVED lines=12> */
.L_x_2:


//--------------------- .nv.global.init           --------------------------
	.section	.nv.global.init,"aw",@progbits
.nv.global.init:
	.type		$str,@object
	.size		$str,(.L_0 - $str)
$str:
        /*0000*/ 	.byte	0x48, 0x65, 0x6c, 0x6c, 0x6f, 0x20, 0x66, 0x72, 0x6f, 0x6d, 0x20, 0x47, 0x50, 0x55, 0x21, 0x0a
        /*0010*/ 	.byte	0x00
.L_0:


//--------------------- .nv.shared.reserved.0     --------------------------
	.section	.nv.shared.reserved.0,"aw",@nobits
	.weak		__nv_reservedSMEM_offset_0_alias
	.size		__nv_reservedSMEM_offset_0_alias, 0, 64
	.other		__nv_reservedSMEM_offset_0_alias,@"STO_CUDA_RESERVED_SHARED STV_DEFAULT"
__nv_reservedSMEM_offset_0_alias:
	.zero		0
	.zero		64


//--------------------- .nv.constant0._Z6kernelv  --------------------------
	.section	.nv.constant0._Z6kernelv,"a",@progbits
	.sectionflags	@""
	.align	4
.nv.constant0._Z6kernelv:
	.zero		896


//--------------------- SYMBOLS --------------------------

	.type		.nv.reservedSmem.offset0,@object
	.size		.nv.reservedSmem.offset0,0x4
	.type		vprintf,@function
